//
// Generated by NVIDIA NVVM Compiler
//
// Compiler Build ID: CL-36424714
// Cuda compilation tools, release 13.0, V13.0.88
// Based on NVVM 20.0.0
//

.version 9.0
.target sm_100
.address_size 64

	// .globl	_Z6gpuAddPiS_S_i

.visible .entry _Z6gpuAddPiS_S_i(
	.param .u64 .ptr .align 1 _Z6gpuAddPiS_S_i_param_0,
	.param .u64 .ptr .align 1 _Z6gpuAddPiS_S_i_param_1,
	.param .u64 .ptr .align 1 _Z6gpuAddPiS_S_i_param_2,
	.param .u32 _Z6gpuAddPiS_S_i_param_3
)
{
	.reg .pred 	%p<2>;
	.reg .b32 	%r<17>;
	.reg .b64 	%rd<11>;

	ld.param.u64 	%rd1, [_Z6gpuAddPiS_S_i_param_0];
	ld.param.u64 	%rd2, [_Z6gpuAddPiS_S_i_param_1];
	ld.param.u64 	%rd3, [_Z6gpuAddPiS_S_i_param_2];
	ld.param.u32 	%r2, [_Z6gpuAddPiS_S_i_param_3];
	mov.u32 	%r4, %ctaid.x;
	mov.u32 	%r5, %ntid.x;
	mov.u32 	%r6, %tid.x;
	mad.lo.s32 	%r7, %r4, %r5, %r6;
	mov.u32 	%r8, %ctaid.y;
	mov.u32 	%r9, %ntid.y;
	mov.u32 	%r10, %tid.y;
	mad.lo.s32 	%r11, %r8, %r9, %r10;
	mad.lo.s32 	%r1, %r2, %r11, %r7;
	max.s32 	%r13, %r7, %r11;
	setp.ge.s32 	%p1, %r13, %r2;
	@%p1 bra 	$L__BB0_2;
	cvta.to.global.u64 	%rd4, %rd1;
	cvta.to.global.u64 	%rd5, %rd2;
	cvta.to.global.u64 	%rd6, %rd3;
	mul.wide.s32 	%rd7, %r1, 4;
	add.s64 	%rd8, %rd4, %rd7;
	ld.global.u32 	%r14, [%rd8];
	add.s64 	%rd9, %rd5, %rd7;
	ld.global.u32 	%r15, [%rd9];
	add.s32 	%r16, %r15, %r14;
	add.s64 	%rd10, %rd6, %rd7;
	st.global.u32 	[%rd10], %r16;
$L__BB0_2:
	ret;

}


// ===== COMPILED SASS (sm_100) =====

	.target	sm_100

	.elftype	@"ET_EXEC"


//--------------------- .note.nv.tkinfo           --------------------------
	.section	.note.nv.tkinfo,"",@"SHT_NOTE"
	.sectionflags	@"SHF_NOTE_NV_TKINFO"
	.tkinfo
        /*0018*/ 	.word	0x00000002
        /*0030*/ 	.string	""
        /*0030*/ 	.string	"ptxas"
        /*0030*/ 	.string	"Cuda compilation tools, release 13.0, V13.0.88"
        /*0030*/ 	.string	"Build cuda_13.0.r13.0/compiler.36424714_0"
        /*0030*/ 	.string	"-arch sm_100 -m 64 "



//--------------------- .note.nv.cuinfo           --------------------------
	.section	.note.nv.cuinfo,"",@"SHT_NOTE"
	.sectionflags	@"SHF_NOTE_NV_CUINFO"
        /*0018*/ 	.short	0x0002
        /*001a*/ 	.short	0x0064
        /*001c*/ 	.short	0x0082
	.zero		2


//--------------------- .nv.info                  --------------------------
	.section	.nv.info,"",@"SHT_CUDA_INFO"
	.align	4


	//----- nvinfo : EIATTR_REGCOUNT
	.align		4
        /*0000*/ 	.byte	0x04, 0x2f
        /*0002*/ 	.short	(.L_1 - .L_0)
	.align		4
.L_0:
        /*0004*/ 	.word	index@(_Z6gpuAddPiS_S_i)
        /*0008*/ 	.word	0x0000000c


	//----- nvinfo : EIATTR_FRAME_SIZE
	.align		4
.L_1:
        /*000c*/ 	.byte	0x04, 0x11
        /*000e*/ 	.short	(.L_3 - .L_2)
	.align		4
.L_2:
        /*0010*/ 	.word	index@(_Z6gpuAddPiS_S_i)
        /*0014*/ 	.word	0x00000000


	//----- nvinfo : EIATTR_MIN_STACK_SIZE
	.align		4
.L_3:
        /*0018*/ 	.byte	0x04, 0x12
        /*001a*/ 	.short	(.L_5 - .L_4)
	.align		4
.L_4:
        /*001c*/ 	.word	index@(_Z6gpuAddPiS_S_i)
        /*0020*/ 	.word	0x00000000
.L_5:


//--------------------- .nv.compat                --------------------------
	.section	.nv.compat,"",@"SHT_CUDA_COMPAT_INFO"
	.align	4
        /*0000*/ 	.byte	0x02, 0x09, 0x00, 0x00, 0x02, 0x02, 0x01, 0x00, 0x02, 0x05, 0x05, 0x00, 0x03, 0x07, 0x01, 0x01
        /*0010*/ 	.byte	0x02, 0x03, 0x00, 0x00, 0x02, 0x06, 0x01, 0x00, 0x04, 0x0b, 0x08, 0x00, 0x09, 0x00, 0x00, 0x00
        /*0020*/ 	.byte	0x00, 0x00, 0x00, 0x00


//--------------------- .nv.info._Z6gpuAddPiS_S_i --------------------------
	.section	.nv.info._Z6gpuAddPiS_S_i,"",@"SHT_CUDA_INFO"
	.sectionflags	@""
	.align	4


	//----- nvinfo : EIATTR_CUDA_API_VERSION
	.align		4
        /*0000*/ 	.byte	0x04, 0x37
        /*0002*/ 	.short	(.L_7 - .L_6)
.L_6:
        /*0004*/ 	.word	0x00000082


	//----- nvinfo : EIATTR_KPARAM_INFO
	.align		4
.L_7:
        /*0008*/ 	.byte	0x04, 0x17
        /*000a*/ 	.short	(.L_9 - .L_8)
.L_8:
        /*000c*/ 	.word	0x00000000
        /*0010*/ 	.short	0x0003
        /*0012*/ 	.short	0x0018
        /*0014*/ 	.byte	0x00, 0xf0, 0x11, 0x00


	//----- nvinfo : EIATTR_KPARAM_INFO
	.align		4
.L_9:
        /*0018*/ 	.byte	0x04, 0x17
        /*001a*/ 	.short	(.L_11 - .L_10)
.L_10:
        /*001c*/ 	.word	0x00000000
        /*0020*/ 	.short	0x0002
        /*0022*/ 	.short	0x0010
        /*0024*/ 	.byte	0x00, 0xf5, 0x21, 0x00


	//----- nvinfo : EIATTR_KPARAM_INFO
	.align		4
.L_11:
        /*0028*/ 	.byte	0x04, 0x17
        /*002a*/ 	.short	(.L_13 - .L_12)
.L_12:
        /*002c*/ 	.word	0x00000000
        /*0030*/ 	.short	0x0001
        /*0032*/ 	.short	0x0008
        /*0034*/ 	.byte	0x00, 0xf5, 0x21, 0x00


	//----- nvinfo : EIATTR_KPARAM_INFO
	.align		4
.L_13:
        /*0038*/ 	.byte	0x04, 0x17
        /*003a*/ 	.short	(.L_15 - .L_14)
.L_14:
        /*003c*/ 	.word	0x00000000
        /*0040*/ 	.short	0x0000
        /*0042*/ 	.short	0x0000
        /*0044*/ 	.byte	0x00, 0xf5, 0x21, 0x00


	//----- nvinfo : EIATTR_SPARSE_MMA_MASK
	.align		4
.L_15:
        /*0048*/ 	.byte	0x03, 0x50
        /*004a*/ 	.short	0x0000


	//----- nvinfo : EIATTR_MAXREG_COUNT
	.align		4
        /*004c*/ 	.byte	0x03, 0x1b
        /*004e*/ 	.short	0x00ff


	//----- nvinfo : EIATTR_MERCURY_ISA_VERSION
	.align		4
        /*0050*/ 	.byte	0x03, 0x5f
        /*0052*/ 	.short	0x0101


	//----- nvinfo : EIATTR_VRC_CTA_INIT_COUNT
	.align		4
        /*0054*/ 	.byte	0x02, 0x4a
	.zero		1
	.zero		1


	//----- nvinfo : EIATTR_EXIT_INSTR_OFFSETS
	.align		4
        /*0058*/ 	.byte	0x04, 0x1c
        /*005a*/ 	.short	(.L_17 - .L_16)


	//   ....[0]....
.L_16:
        /*005c*/ 	.word	0x000000d0


	//   ....[1]....
        /*0060*/ 	.word	0x00000190


	//----- nvinfo : EIATTR_CBANK_PARAM_SIZE
	.align		4
.L_17:
        /*0064*/ 	.byte	0x03, 0x19
        /*0066*/ 	.short	0x001c


	//----- nvinfo : EIATTR_PARAM_CBANK
	.align		4
        /*0068*/ 	.byte	0x04, 0x0a
        /*006a*/ 	.short	(.L_19 - .L_18)
	.align		4
.L_18:
        /*006c*/ 	.word	index@(.nv.constant0._Z6gpuAddPiS_S_i)
        /*0070*/ 	.short	0x0380
        /*0072*/ 	.short	0x001c


	//----- nvinfo : EIATTR_SW_WAR
	.align		4
.L_19:
        /*0074*/ 	.byte	0x04, 0x36
        /*0076*/ 	.short	(.L_21 - .L_20)
.L_20:
        /*0078*/ 	.word	0x00000008
.L_21:


//--------------------- .nv.callgraph             --------------------------
	.section	.nv.callgraph,"",@"SHT_CUDA_CALLGRAPH"
	.align	4
	.sectionentsize	8
	.align		4
        /*0000*/ 	.word	0x00000000
	.align		4
        /*0004*/ 	.word	0xffffffff
	.align		4
        /*0008*/ 	.word	0x00000000
	.align		4
        /*000c*/ 	.word	0xfffffffe
	.align		4
        /*0010*/ 	.word	0x00000000
	.align		4
        /*0014*/ 	.word	0xfffffffd
	.align		4
        /*0018*/ 	.word	0x00000000
	.align		4
        /*001c*/ 	.word	0xfffffffc


//--------------------- .text._Z6gpuAddPiS_S_i    --------------------------
	.section	.text._Z6gpuAddPiS_S_i,"ax",@progbits
	.align	128
        .global         _Z6gpuAddPiS_S_i
        .type           _Z6gpuAddPiS_S_i,@function
        .size           _Z6gpuAddPiS_S_i,(.L_x_1 - _Z6gpuAddPiS_S_i)
        .other          _Z6gpuAddPiS_S_i,@"STO_CUDA_ENTRY STV_DEFAULT"
_Z6gpuAddPiS_S_i:
.text._Z6gpuAddPiS_S_i:
[----:B------:R-:W-:Y:S01]  /*0000*/  LDC R1, c[0x0][0x37c] ;  /* 0x0000df00ff017b82 */ /* 0x000fe20000000800 */
[----:B------:R-:W0:Y:S07]  /*0010*/  S2R R3, SR_TID.X ;  /* 0x0000000000037919 */ /* 0x000e2e0000002100 */
[----:B------:R-:W0:Y:S01]  /*0020*/  S2UR UR4, SR_CTAID.X ;  /* 0x00000000000479c3 */ /* 0x000e220000002500 */
[----:B------:R-:W1:Y:S01]  /*0030*/  LDCU UR6, c[0x0][0x398] ;  /* 0x00007300ff0677ac */ /* 0x000e620008000800 */
[----:B------:R-:W2:Y:S06]  /*0040*/  S2R R5, SR_TID.Y ;  /* 0x0000000000057919 */ /* 0x000eac0000002200 */
[----:B------:R-:W0:Y:S08]  /*0050*/  LDC R0, c[0x0][0x360] ;  /* 0x0000d800ff007b82 */ /* 0x000e300000000800 */
[----:B------:R-:W2:Y:S08]  /*0060*/  S2UR UR5, SR_CTAID.Y ;  /* 0x00000000000579c3 */ /* 0x000eb00000002600 */
[----:B------:R-:W2:Y:S01]  /*0070*/  LDC R2, c[0x0][0x364] ;  /* 0x0000d900ff027b82 */ /* 0x000ea20000000800 */
[----:B0-----:R-:W-:-:S02]  /*0080*/  IMAD R0, R0, UR4, R3 ;  /* 0x0000000400007c24 */ /* 0x001fc4000f8e0203 */
[----:B--2---:R-:W-:-:S04]  /*0090*/  IMAD R3, R2, UR5, R5 ;  /* 0x0000000502037c24 */ /* 0x004fc8000f8e0205 */
[----:B-1----:R-:W-:Y:S01]  /*00a0*/  IMAD R9, R3, UR6, R0 ;  /* 0x0000000603097c24 */ /* 0x002fe2000f8e0200 */
[----:B------:R-:W-:-:S04]  /*00b0*/  VIMNMX R2, PT, PT, R0, R3, !PT ;  /* 0x0000000300027248 */ /* 0x000fc80007fe0100 */
[----:B------:R-:W-:-:S13]  /*00c0*/  ISETP.GE.AND P0, PT, R2, UR6, PT ;  /* 0x0000000602007c0c */ /* 0x000fda000bf06270 */
[----:B------:R-:W-:Y:S05]  /*00d0*/  @P0 EXIT ;  /* 0x000000000000094d */ /* 0x000fea0003800000 */
[----:B------:R-:W0:Y:S01]  /*00e0*/  LDC.64 R2, c[0x0][0x380] ;  /* 0x0000e000ff027b82 */ /* 0x000e220000000a00 */
[----:B------:R-:W1:Y:S07]  /*00f0*/  LDCU.64 UR4, c[0x0][0x358] ;  /* 0x00006b00ff0477ac */ /* 0x000e6e0008000a00 */
[----:B------:R-:W2:Y:S08]  /*0100*/  LDC.64 R4, c[0x0][0x388] ;  /* 0x0000e200ff047b82 */ /* 0x000eb00000000a00 */
[----:B------:R-:W3:Y:S01]  /*0110*/  LDC.64 R6, c[0x0][0x390] ;  /* 0x0000e400ff067b82 */ /* 0x000ee20000000a00 */
[----:B0-----:R-:W-:-:S06]  /*0120*/  IMAD.WIDE R2, R9, 0x4, R2 ;  /* 0x0000000409027825 */ /* 0x001fcc00078e0202 */
[----:B-1----:R-:W4:Y:S01]  /*0130*/  LDG.E R2, desc[UR4][R2.64] ;  /* 0x0000000402027981 */ /* 0x002f22000c1e1900 */
[----:B--2---:R-:W-:-:S06]  /*0140*/  IMAD.WIDE R4, R9, 0x4, R4 ;  /* 0x0000000409047825 */ /* 0x004fcc00078e0204 */
[----:B------:R-:W4:Y:S01]  /*0150*/  LDG.E R5, desc[UR4][R4.64] ;  /* 0x0000000404057981 */ /* 0x000f22000c1e1900 */
[----:B---3--:R-:W-:Y:S01]  /*0160*/  IMAD.WIDE R6, R9, 0x4, R6 ;  /* 0x0000000409067825 */ /* 0x008fe200078e0206 */
[----:B----4-:R-:W-:-:S05]  /*0170*/  IADD3 R9, PT, PT, R2, R5, RZ ;  /* 0x0000000502097210 */ /* 0x010fca0007ffe0ff */
[----:B------:R-:W-:Y:S01]  /*0180*/  STG.E desc[UR4][R6.64], R9 ;  /* 0x0000000906007986 */ /* 0x000fe2000c101904 */
[----:B------:R-:W-:Y:S05]  /*0190*/  EXIT ;  /* 0x000000000000794d */ /* 0x000fea0003800000 */
.L_x_0:
[----:B------:R-:W-:-:S00]  /*01a0*/  BRA `(.L_x_0) ;  /* 0xfffffffc00fc7947 */ /* 0x000fc0000383ffff */
[----:B------:R-:W-:-:S00]  /*01b0*/  NOP ;  /* 0x0000000000007918 */ /* 0x000fc00000000000 */
        /* <DEDUP_REMOVED lines=12> */
.L_x_1:


//--------------------- .nv.shared.reserved.0     --------------------------
	.section	.nv.shared.reserved.0,"aw",@nobits
	.weak		__nv_reservedSMEM_offset_0_alias
	.size		__nv_reservedSMEM_offset_0_alias, 0, 64
	.other		__nv_reservedSMEM_offset_0_alias,@"STO_CUDA_RESERVED_SHARED STV_DEFAULT"
__nv_reservedSMEM_offset_0_alias:
	.zero		0
	.zero		64


//--------------------- .nv.constant0._Z6gpuAddPiS_S_i --------------------------
	.section	.nv.constant0._Z6gpuAddPiS_S_i,"a",@progbits
	.sectionflags	@""
	.align	4
.nv.constant0._Z6gpuAddPiS_S_i:
	.zero		924


//--------------------- SYMBOLS --------------------------

	.type		.nv.reservedSmem.offset0,@object
	.size		.nv.reservedSmem.offset0,0x4
